.version 4.1
.target sm_52
.entry bench(.param .u64 I){
    .reg .b64   ptr;
    .reg .b8   r8i<1>;
    ld.param.u64 ptr, [I];
    cvta.to.global.u64  ptr, ptr;
    ldu.global.b8 r8i0, [ptr+0];
    st.shared.wb.u8 [ptr], r8i0;
}


// ===== COMPILED SASS (sm_100) =====

	.target	sm_100

	.elftype	@"ET_EXEC"


//--------------------- .note.nv.tkinfo           --------------------------
	.section	.note.nv.tkinfo,"",@"SHT_NOTE"
	.sectionflags	@"SHF_NOTE_NV_TKINFO"
	.tkinfo
        /*0018*/ 	.word	0x00000002
        /*0030*/ 	.string	""
        /*0030*/ 	.string	"ptxas"
        /*0030*/ 	.string	"Cuda compilation tools, release 13.0, V13.0.88"
        /*0030*/ 	.string	"Build cuda_13.0.r13.0/compiler.36424714_0"
        /*0030*/ 	.string	"-arch sm_100 "



//--------------------- .note.nv.cuinfo           --------------------------
	.section	.note.nv.cuinfo,"",@"SHT_NOTE"
	.sectionflags	@"SHF_NOTE_NV_CUINFO"
        /*0018*/ 	.short	0x0002
        /*001a*/ 	.short	0x0034
        /*001c*/ 	.short	0x0082
	.zero		2


//--------------------- .nv.info                  --------------------------
	.section	.nv.info,"",@"SHT_CUDA_INFO"
	.align	4


	//----- nvinfo : EIATTR_REGCOUNT
	.align		4
        /*0000*/ 	.byte	0x04, 0x2f
        /*0002*/ 	.short	(.L_1 - .L_0)
	.align		4
.L_0:
        /*0004*/ 	.word	index@(bench)
        /*0008*/ 	.word	0x00000006


	//----- nvinfo : EIATTR_FRAME_SIZE
	.align		4
.L_1:
        /*000c*/ 	.byte	0x04, 0x11
        /*000e*/ 	.short	(.L_3 - .L_2)
	.align		4
.L_2:
        /*0010*/ 	.word	index@(bench)
        /*0014*/ 	.word	0x00000000


	//----- nvinfo : EIATTR_MIN_STACK_SIZE
	.align		4
.L_3:
        /*0018*/ 	.byte	0x04, 0x12
        /*001a*/ 	.short	(.L_5 - .L_4)
	.align		4
.L_4:
        /*001c*/ 	.word	index@(bench)
        /*0020*/ 	.word	0x00000000
.L_5:


//--------------------- .nv.compat                --------------------------
	.section	.nv.compat,"",@"SHT_CUDA_COMPAT_INFO"
	.align	4
        /*0000*/ 	.byte	0x02, 0x09, 0x00, 0x00, 0x02, 0x02, 0x01, 0x00, 0x02, 0x05, 0x05, 0x00, 0x03, 0x07, 0x01, 0x01
        /*0010*/ 	.byte	0x02, 0x03, 0x00, 0x00, 0x02, 0x06, 0x01, 0x00, 0x04, 0x0b, 0x08, 0x00, 0x09, 0x00, 0x00, 0x00
        /*0020*/ 	.byte	0x00, 0x00, 0x00, 0x00


//--------------------- .nv.info.bench            --------------------------
	.section	.nv.info.bench,"",@"SHT_CUDA_INFO"
	.sectionflags	@""
	.align	4


	//----- nvinfo : EIATTR_CUDA_API_VERSION
	.align		4
        /*0000*/ 	.byte	0x04, 0x37
        /*0002*/ 	.short	(.L_7 - .L_6)
.L_6:
        /*0004*/ 	.word	0x00000082


	//----- nvinfo : EIATTR_KPARAM_INFO
	.align		4
.L_7:
        /*0008*/ 	.byte	0x04, 0x17
        /*000a*/ 	.short	(.L_9 - .L_8)
.L_8:
        /*000c*/ 	.word	0x00000000
        /*0010*/ 	.short	0x0000
        /*0012*/ 	.short	0x0000
        /*0014*/ 	.byte	0x00, 0xf0, 0x21, 0x00


	//----- nvinfo : EIATTR_SPARSE_MMA_MASK
	.align		4
.L_9:
        /*0018*/ 	.byte	0x03, 0x50
        /*001a*/ 	.short	0x0000


	//----- nvinfo : EIATTR_MAXREG_COUNT
	.align		4
        /*001c*/ 	.byte	0x03, 0x1b
        /*001e*/ 	.short	0x00ff


	//----- nvinfo : EIATTR_MERCURY_ISA_VERSION
	.align		4
        /*0020*/ 	.byte	0x03, 0x5f
        /*0022*/ 	.short	0x0101


	//----- nvinfo : EIATTR_VRC_CTA_INIT_COUNT
	.align		4
        /*0024*/ 	.byte	0x02, 0x4a
	.zero		1
	.zero		1


	//----- nvinfo : EIATTR_EXIT_INSTR_OFFSETS
	.align		4
        /*0028*/ 	.byte	0x04, 0x1c
        /*002a*/ 	.short	(.L_11 - .L_10)


	//   ....[0]....
.L_10:
        /*002c*/ 	.word	0x00000060


	//----- nvinfo : EIATTR_CBANK_PARAM_SIZE
	.align		4
.L_11:
        /*0030*/ 	.byte	0x03, 0x19
        /*0032*/ 	.short	0x0008


	//----- nvinfo : EIATTR_PARAM_CBANK
	.align		4
        /*0034*/ 	.byte	0x04, 0x0a
        /*0036*/ 	.short	(.L_13 - .L_12)
	.align		4
.L_12:
        /*0038*/ 	.word	index@(.nv.constant0.bench)
        /*003c*/ 	.short	0x0380
        /*003e*/ 	.short	0x0008


	//----- nvinfo : EIATTR_SW_WAR
	.align		4
.L_13:
        /*0040*/ 	.byte	0x04, 0x36
        /*0042*/ 	.short	(.L_15 - .L_14)
.L_14:
        /*0044*/ 	.word	0x00000008
.L_15:


//--------------------- .nv.callgraph             --------------------------
	.section	.nv.callgraph,"",@"SHT_CUDA_CALLGRAPH"
	.align	4
	.sectionentsize	8
	.align		4
        /*0000*/ 	.word	0x00000000
	.align		4
        /*0004*/ 	.word	0xffffffff
	.align		4
        /*0008*/ 	.word	0x00000000
	.align		4
        /*000c*/ 	.word	0xfffffffe
	.align		4
        /*0010*/ 	.word	0x00000000
	.align		4
        /*0014*/ 	.word	0xfffffffd
	.align		4
        /*0018*/ 	.word	0x00000000
	.align		4
        /*001c*/ 	.word	0xfffffffc


//--------------------- .text.bench               --------------------------
	.section	.text.bench,"ax",@progbits
	.align	128
.text.bench:
        .type           bench,@function
        .size           bench,(.L_x_1 - bench)
        .other          bench,@"STO_CUDA_ENTRY STV_DEFAULT"
bench:
[----:B------:R-:W-:Y:S08]  /*0000*/  LDC R1, c[0x0][0x37c] ;  /* 0x0000df00ff017b82 */ /* 0x000ff00000000800 */
[----:B------:R-:W0:Y:S01]  /*0010*/  LDC.64 R2, c[0x0][0x380] ;  /* 0x0000e000ff027b82 */ /* 0x000e220000000a00 */
[----:B------:R-:W0:Y:S02]  /*0020*/  LDCU.64 UR4, c[0x0][0x358] ;  /* 0x00006b00ff0477ac */ /* 0x000e240008000a00 */
[----:B0-----:R-:W2:Y:S01]  /*0030*/  LDG.E.U8 R2, desc[UR4][R2.64] ;  /* 0x0000000402027981 */ /* 0x001ea2000c1e1100 */
[----:B------:R-:W2:Y:S03]  /*0040*/  LDCU UR4, c[0x0][0x380] ;  /* 0x00007000ff0477ac */ /* 0x000ea60008000800 */
[----:B--2---:R-:W-:Y:S01]  /*0050*/  STS.U8 [UR4], R2 ;  /* 0x00000002ff007988 */ /* 0x004fe20008000004 */
[----:B------:R-:W-:Y:S05]  /*0060*/  EXIT ;  /* 0x000000000000794d */ /* 0x000fea0003800000 */
.L_x_0:
[----:B------:R-:W-:-:S00]  /*0070*/  BRA `(.L_x_0) ;  /* 0xfffffffc00fc7947 */ /* 0x000fc0000383ffff */
[----:B------:R-:W-:-:S00]  /*0080*/  NOP ;  /* 0x0000000000007918 */ /* 0x000fc00000000000 */
[----:B------:R-:W-:-:S00]  /*0090*/  NOP ;  /* 0x0000000000007918 */ /* 0x000fc00000000000 */
[----:B------:R-:W-:-:S00]  /*00a0*/  NOP ;  /* 0x0000000000007918 */ /* 0x000fc00000000000 */
[----:B------:R-:W-:-:S00]  /*00b0*/  NOP ;  /* 0x0000000000007918 */ /* 0x000fc00000000000 */
[----:B------:R-:W-:-:S00]  /*00c0*/  NOP ;  /* 0x0000000000007918 */ /* 0x000fc00000000000 */
[----:B------:R-:W-:-:S00]  /*00d0*/  NOP ;  /* 0x0000000000007918 */ /* 0x000fc00000000000 */
[----:B------:R-:W-:-:S00]  /*00e0*/  NOP ;  /* 0x0000000000007918 */ /* 0x000fc00000000000 */
[----:B------:R-:W-:-:S00]  /*00f0*/  NOP ;  /* 0x0000000000007918 */ /* 0x000fc00000000000 */
.L_x_1:


//--------------------- .nv.shared.reserved.0     --------------------------
	.section	.nv.shared.reserved.0,"aw",@nobits
	.weak		__nv_reservedSMEM_offset_0_alias
	.size		__nv_reservedSMEM_offset_0_alias, 0, 64
	.other		__nv_reservedSMEM_offset_0_alias,@"STO_CUDA_RESERVED_SHARED STV_DEFAULT"
__nv_reservedSMEM_offset_0_alias:
	.zero		0
	.zero		64


//--------------------- .nv.constant0.bench       --------------------------
	.section	.nv.constant0.bench,"a",@progbits
	.sectionflags	@""
	.align	4
.nv.constant0.bench:
	.zero		904


//--------------------- SYMBOLS --------------------------

	.type		.nv.reservedSmem.offset0,@object
	.size		.nv.reservedSmem.offset0,0x4
